//
// Generated by NVIDIA NVVM Compiler
//
// Compiler Build ID: CL-36424714
// Cuda compilation tools, release 13.0, V13.0.88
// Based on NVVM 20.0.0
//

.version 9.0
.target sm_100
.address_size 64

	// .globl	_Z11main_kernelv

.visible .entry _Z11main_kernelv()
{


	ret;

}


// ===== COMPILED SASS (sm_100) =====

	.target	sm_100

	.elftype	@"ET_EXEC"


//--------------------- .note.nv.tkinfo           --------------------------
	.section	.note.nv.tkinfo,"",@"SHT_NOTE"
	.sectionflags	@"SHF_NOTE_NV_TKINFO"
	.tkinfo
        /*0018*/ 	.word	0x00000002
        /*0030*/ 	.string	""
        /*0030*/ 	.string	"ptxas"
        /*0030*/ 	.string	"Cuda compilation tools, release 13.0, V13.0.88"
        /*0030*/ 	.string	"Build cuda_13.0.r13.0/compiler.36424714_0"
        /*0030*/ 	.string	"-arch sm_100 -m 64 "



//--------------------- .note.nv.cuinfo           --------------------------
	.section	.note.nv.cuinfo,"",@"SHT_NOTE"
	.sectionflags	@"SHF_NOTE_NV_CUINFO"
        /*0018*/ 	.short	0x0002
        /*001a*/ 	.short	0x0064
        /*001c*/ 	.short	0x0082
	.zero		2


//--------------------- .nv.info                  --------------------------
	.section	.nv.info,"",@"SHT_CUDA_INFO"
	.align	4


	//----- nvinfo : EIATTR_REGCOUNT
	.align		4
        /*0000*/ 	.byte	0x04, 0x2f
        /*0002*/ 	.short	(.L_1 - .L_0)
	.align		4
.L_0:
        /*0004*/ 	.word	index@(_Z11main_kernelv)
        /*0008*/ 	.word	0x00000004


	//----- nvinfo : EIATTR_FRAME_SIZE
	.align		4
.L_1:
        /*000c*/ 	.byte	0x04, 0x11
        /*000e*/ 	.short	(.L_3 - .L_2)
	.align		4
.L_2:
        /*0010*/ 	.word	index@(_Z11main_kernelv)
        /*0014*/ 	.word	0x00000000


	//----- nvinfo : EIATTR_MIN_STACK_SIZE
	.align		4
.L_3:
        /*0018*/ 	.byte	0x04, 0x12
        /*001a*/ 	.short	(.L_5 - .L_4)
	.align		4
.L_4:
        /*001c*/ 	.word	index@(_Z11main_kernelv)
        /*0020*/ 	.word	0x00000000
.L_5:


//--------------------- .nv.compat                --------------------------
	.section	.nv.compat,"",@"SHT_CUDA_COMPAT_INFO"
	.align	4
        /*0000*/ 	.byte	0x02, 0x09, 0x00, 0x00, 0x02, 0x02, 0x01, 0x00, 0x02, 0x05, 0x05, 0x00, 0x03, 0x07, 0x01, 0x01
        /*0010*/ 	.byte	0x02, 0x03, 0x00, 0x00, 0x02, 0x06, 0x01, 0x00, 0x04, 0x0b, 0x08, 0x00, 0x09, 0x00, 0x00, 0x00
        /*0020*/ 	.byte	0x00, 0x00, 0x00, 0x00


//--------------------- .nv.info._Z11main_kernelv --------------------------
	.section	.nv.info._Z11main_kernelv,"",@"SHT_CUDA_INFO"
	.sectionflags	@""
	.align	4


	//----- nvinfo : EIATTR_CUDA_API_VERSION
	.align		4
        /*0000*/ 	.byte	0x04, 0x37
        /*0002*/ 	.short	(.L_7 - .L_6)
.L_6:
        /*0004*/ 	.word	0x00000082


	//----- nvinfo : EIATTR_SPARSE_MMA_MASK
	.align		4
.L_7:
        /*0008*/ 	.byte	0x03, 0x50
        /*000a*/ 	.short	0x0000


	//----- nvinfo : EIATTR_MAXREG_COUNT
	.align		4
        /*000c*/ 	.byte	0x03, 0x1b
        /*000e*/ 	.short	0x00ff


	//----- nvinfo : EIATTR_MERCURY_ISA_VERSION
	.align		4
        /*0010*/ 	.byte	0x03, 0x5f
        /*0012*/ 	.short	0x0101


	//----- nvinfo : EIATTR_VRC_CTA_INIT_COUNT
	.align		4
        /*0014*/ 	.byte	0x02, 0x4a
	.zero		1
	.zero		1


	//----- nvinfo : EIATTR_EXIT_INSTR_OFFSETS
	.align		4
        /*0018*/ 	.byte	0x04, 0x1c
        /*001a*/ 	.short	(.L_9 - .L_8)


	//   ....[0]....
.L_8:
        /*001c*/ 	.word	0x00000010


	//----- nvinfo : EIATTR_SW_WAR
	.align		4
.L_9:
        /*0020*/ 	.byte	0x04, 0x36
        /*0022*/ 	.short	(.L_11 - .L_10)
.L_10:
        /*0024*/ 	.word	0x00000008
.L_11:


//--------------------- .nv.callgraph             --------------------------
	.section	.nv.callgraph,"",@"SHT_CUDA_CALLGRAPH"
	.align	4
	.sectionentsize	8
	.align		4
        /*0000*/ 	.word	0x00000000
	.align		4
        /*0004*/ 	.word	0xffffffff
	.align		4
        /*0008*/ 	.word	0x00000000
	.align		4
        /*000c*/ 	.word	0xfffffffe
	.align		4
        /*0010*/ 	.word	0x00000000
	.align		4
        /*0014*/ 	.word	0xfffffffd
	.align		4
        /*0018*/ 	.word	0x00000000
	.align		4
        /*001c*/ 	.word	0xfffffffc


//--------------------- .text._Z11main_kernelv    --------------------------
	.section	.text._Z11main_kernelv,"ax",@progbits
	.align	128
        .global         _Z11main_kernelv
        .type           _Z11main_kernelv,@function
        .size           _Z11main_kernelv,(.L_x_1 - _Z11main_kernelv)
        .other          _Z11main_kernelv,@"STO_CUDA_ENTRY STV_DEFAULT"
_Z11main_kernelv:
.text._Z11main_kernelv:
[----:B------:R-:W-:Y:S01]  /*0000*/  LDC R1, c[0x0][0x37c] ;  /* 0x0000df00ff017b82 */ /* 0x000fe20000000800 */
[----:B------:R-:W-:Y:S05]  /*0010*/  EXIT ;  /* 0x000000000000794d */ /* 0x000fea0003800000 */
.L_x_0:
[----:B------:R-:W-:-:S00]  /*0020*/  BRA `(.L_x_0) ;  /* 0xfffffffc00fc7947 */ /* 0x000fc0000383ffff */
[----:B------:R-:W-:-:S00]  /*0030*/  NOP ;  /* 0x0000000000007918 */ /* 0x000fc00000000000 */
        /* <DEDUP_REMOVED lines=12> */
.L_x_1:


//--------------------- .nv.shared.reserved.0     --------------------------
	.section	.nv.shared.reserved.0,"aw",@nobits
	.weak		__nv_reservedSMEM_offset_0_alias
	.size		__nv_reservedSMEM_offset_0_alias, 0, 64
	.other		__nv_reservedSMEM_offset_0_alias,@"STO_CUDA_RESERVED_SHARED STV_DEFAULT"
__nv_reservedSMEM_offset_0_alias:
	.zero		0
	.zero		64


//--------------------- .nv.constant0._Z11main_kernelv --------------------------
	.section	.nv.constant0._Z11main_kernelv,"a",@progbits
	.sectionflags	@""
	.align	4
.nv.constant0._Z11main_kernelv:
	.zero		896


//--------------------- SYMBOLS --------------------------

	.type		.nv.reservedSmem.offset0,@object
	.size		.nv.reservedSmem.offset0,0x4
